//
// Generated by NVIDIA NVVM Compiler
//
// Compiler Build ID: CL-36424714
// Cuda compilation tools, release 13.0, V13.0.88
// Based on NVVM 20.0.0
//

.version 9.0
.target sm_100
.address_size 64

	// .globl	_Z17vec_inner_productPdPKdS1_
// _ZZ17vec_inner_productPdPKdS1_E4smem has been demoted

.visible .entry _Z17vec_inner_productPdPKdS1_(
	.param .u64 .ptr .align 1 _Z17vec_inner_productPdPKdS1__param_0,
	.param .u64 .ptr .align 1 _Z17vec_inner_productPdPKdS1__param_1,
	.param .u64 .ptr .align 1 _Z17vec_inner_productPdPKdS1__param_2
)
{
	.reg .pred 	%p<6>;
	.reg .b32 	%r<13>;
	.reg .b64 	%rd<13>;
	.reg .b64 	%fd<8>;
	// demoted variable
	.shared .align 8 .b8 _ZZ17vec_inner_productPdPKdS1_E4smem[8192];
	ld.param.u64 	%rd1, [_Z17vec_inner_productPdPKdS1__param_0];
	ld.param.u64 	%rd2, [_Z17vec_inner_productPdPKdS1__param_1];
	ld.param.u64 	%rd3, [_Z17vec_inner_productPdPKdS1__param_2];
	mov.u32 	%r1, %ctaid.x;
	mov.u32 	%r12, %ntid.x;
	mov.u32 	%r3, %tid.x;
	mad.lo.s32 	%r4, %r1, %r12, %r3;
	setp.gt.u32 	%p1, %r4, 4095;
	shl.b32 	%r8, %r3, 3;
	mov.u32 	%r9, _ZZ17vec_inner_productPdPKdS1_E4smem;
	add.s32 	%r5, %r9, %r8;
	@%p1 bra 	$L__BB0_2;
	cvta.to.global.u64 	%rd5, %rd2;
	cvta.to.global.u64 	%rd6, %rd3;
	mul.wide.u32 	%rd7, %r4, 8;
	add.s64 	%rd8, %rd5, %rd7;
	ld.global.f64 	%fd1, [%rd8];
	add.s64 	%rd9, %rd6, %rd7;
	ld.global.f64 	%fd2, [%rd9];
	mul.f64 	%fd3, %fd1, %fd2;
	st.shared.f64 	[%r5], %fd3;
	bra.uni 	$L__BB0_3;
$L__BB0_2:
	mov.b64 	%rd4, 0;
	st.shared.u64 	[%r5], %rd4;
$L__BB0_3:
	bar.sync 	0;
	setp.lt.u32 	%p2, %r12, 2;
	@%p2 bra 	$L__BB0_7;
$L__BB0_4:
	shr.u32 	%r7, %r12, 1;
	setp.ge.u32 	%p3, %r3, %r7;
	@%p3 bra 	$L__BB0_6;
	shl.b32 	%r10, %r7, 3;
	add.s32 	%r11, %r5, %r10;
	ld.shared.f64 	%fd4, [%r11];
	ld.shared.f64 	%fd5, [%r5];
	add.f64 	%fd6, %fd4, %fd5;
	st.shared.f64 	[%r5], %fd6;
$L__BB0_6:
	bar.sync 	0;
	setp.gt.u32 	%p4, %r12, 3;
	mov.u32 	%r12, %r7;
	@%p4 bra 	$L__BB0_4;
$L__BB0_7:
	setp.ne.s32 	%p5, %r3, 0;
	@%p5 bra 	$L__BB0_9;
	ld.shared.f64 	%fd7, [_ZZ17vec_inner_productPdPKdS1_E4smem];
	cvta.to.global.u64 	%rd10, %rd1;
	mul.wide.u32 	%rd11, %r1, 8;
	add.s64 	%rd12, %rd10, %rd11;
	st.global.f64 	[%rd12], %fd7;
$L__BB0_9:
	ret;

}


// ===== COMPILED SASS (sm_100) =====

	.target	sm_100

	.elftype	@"ET_EXEC"


//--------------------- .note.nv.tkinfo           --------------------------
	.section	.note.nv.tkinfo,"",@"SHT_NOTE"
	.sectionflags	@"SHF_NOTE_NV_TKINFO"
	.tkinfo
        /*0018*/ 	.word	0x00000002
        /*0030*/ 	.string	""
        /*0030*/ 	.string	"ptxas"
        /*0030*/ 	.string	"Cuda compilation tools, release 13.0, V13.0.88"
        /*0030*/ 	.string	"Build cuda_13.0.r13.0/compiler.36424714_0"
        /*0030*/ 	.string	"-arch sm_100 -m 64 "



//--------------------- .note.nv.cuinfo           --------------------------
	.section	.note.nv.cuinfo,"",@"SHT_NOTE"
	.sectionflags	@"SHF_NOTE_NV_CUINFO"
        /*0018*/ 	.short	0x0002
        /*001a*/ 	.short	0x0064
        /*001c*/ 	.short	0x0082
	.zero		2


//--------------------- .nv.info                  --------------------------
	.section	.nv.info,"",@"SHT_CUDA_INFO"
	.align	4


	//----- nvinfo : EIATTR_REGCOUNT
	.align		4
        /*0000*/ 	.byte	0x04, 0x2f
        /*0002*/ 	.short	(.L_1 - .L_0)
	.align		4
.L_0:
        /*0004*/ 	.word	index@(_Z17vec_inner_productPdPKdS1_)
        /*0008*/ 	.word	0x0000000e


	//----- nvinfo : EIATTR_FRAME_SIZE
	.align		4
.L_1:
        /*000c*/ 	.byte	0x04, 0x11
        /*000e*/ 	.short	(.L_3 - .L_2)
	.align		4
.L_2:
        /*0010*/ 	.word	index@(_Z17vec_inner_productPdPKdS1_)
        /*0014*/ 	.word	0x00000000


	//----- nvinfo : EIATTR_MIN_STACK_SIZE
	.align		4
.L_3:
        /*0018*/ 	.byte	0x04, 0x12
        /*001a*/ 	.short	(.L_5 - .L_4)
	.align		4
.L_4:
        /*001c*/ 	.word	index@(_Z17vec_inner_productPdPKdS1_)
        /*0020*/ 	.word	0x00000000
.L_5:


//--------------------- .nv.compat                --------------------------
	.section	.nv.compat,"",@"SHT_CUDA_COMPAT_INFO"
	.align	4
        /*0000*/ 	.byte	0x02, 0x09, 0x00, 0x00, 0x02, 0x02, 0x01, 0x00, 0x02, 0x05, 0x05, 0x00, 0x03, 0x07, 0x01, 0x01
        /*0010*/ 	.byte	0x02, 0x03, 0x00, 0x00, 0x02, 0x06, 0x01, 0x00, 0x04, 0x0b, 0x08, 0x00, 0x01, 0x00, 0x00, 0x00
        /*0020*/ 	.byte	0x00, 0x00, 0x00, 0x00


//--------------------- .nv.info._Z17vec_inner_productPdPKdS1_ --------------------------
	.section	.nv.info._Z17vec_inner_productPdPKdS1_,"",@"SHT_CUDA_INFO"
	.sectionflags	@""
	.align	4


	//----- nvinfo : EIATTR_CUDA_API_VERSION
	.align		4
        /*0000*/ 	.byte	0x04, 0x37
        /*0002*/ 	.short	(.L_7 - .L_6)
.L_6:
        /*0004*/ 	.word	0x00000082


	//----- nvinfo : EIATTR_KPARAM_INFO
	.align		4
.L_7:
        /*0008*/ 	.byte	0x04, 0x17
        /*000a*/ 	.short	(.L_9 - .L_8)
.L_8:
        /*000c*/ 	.word	0x00000000
        /*0010*/ 	.short	0x0002
        /*0012*/ 	.short	0x0010
        /*0014*/ 	.byte	0x00, 0xf5, 0x21, 0x00


	//----- nvinfo : EIATTR_KPARAM_INFO
	.align		4
.L_9:
        /*0018*/ 	.byte	0x04, 0x17
        /*001a*/ 	.short	(.L_11 - .L_10)
.L_10:
        /*001c*/ 	.word	0x00000000
        /*0020*/ 	.short	0x0001
        /*0022*/ 	.short	0x0008
        /*0024*/ 	.byte	0x00, 0xf5, 0x21, 0x00


	//----- nvinfo : EIATTR_KPARAM_INFO
	.align		4
.L_11:
        /*0028*/ 	.byte	0x04, 0x17
        /*002a*/ 	.short	(.L_13 - .L_12)
.L_12:
        /*002c*/ 	.word	0x00000000
        /*0030*/ 	.short	0x0000
        /*0032*/ 	.short	0x0000
        /*0034*/ 	.byte	0x00, 0xf5, 0x21, 0x00


	//----- nvinfo : EIATTR_SPARSE_MMA_MASK
	.align		4
.L_13:
        /*0038*/ 	.byte	0x03, 0x50
        /*003a*/ 	.short	0x0000


	//----- nvinfo : EIATTR_MAXREG_COUNT
	.align		4
        /*003c*/ 	.byte	0x03, 0x1b
        /*003e*/ 	.short	0x00ff


	//----- nvinfo : EIATTR_NUM_BARRIERS
	.align		4
        /*0040*/ 	.byte	0x02, 0x4c
        /*0042*/ 	.byte	0x01
	.zero		1


	//----- nvinfo : EIATTR_MERCURY_ISA_VERSION
	.align		4
        /*0044*/ 	.byte	0x03, 0x5f
        /*0046*/ 	.short	0x0101


	//----- nvinfo : EIATTR_VRC_CTA_INIT_COUNT
	.align		4
        /*0048*/ 	.byte	0x02, 0x4a
	.zero		1
	.zero		1


	//----- nvinfo : EIATTR_EXIT_INSTR_OFFSETS
	.align		4
        /*004c*/ 	.byte	0x04, 0x1c
        /*004e*/ 	.short	(.L_15 - .L_14)


	//   ....[0]....
.L_14:
        /*0050*/ 	.word	0x00000240


	//   ....[1]....
        /*0054*/ 	.word	0x000002c0


	//----- nvinfo : EIATTR_CBANK_PARAM_SIZE
	.align		4
.L_15:
        /*0058*/ 	.byte	0x03, 0x19
        /*005a*/ 	.short	0x0018


	//----- nvinfo : EIATTR_PARAM_CBANK
	.align		4
        /*005c*/ 	.byte	0x04, 0x0a
        /*005e*/ 	.short	(.L_17 - .L_16)
	.align		4
.L_16:
        /*0060*/ 	.word	index@(.nv.constant0._Z17vec_inner_productPdPKdS1_)
        /*0064*/ 	.short	0x0380
        /*0066*/ 	.short	0x0018


	//----- nvinfo : EIATTR_SW_WAR
	.align		4
.L_17:
        /*0068*/ 	.byte	0x04, 0x36
        /*006a*/ 	.short	(.L_19 - .L_18)
.L_18:
        /*006c*/ 	.word	0x00000008
.L_19:


//--------------------- .nv.callgraph             --------------------------
	.section	.nv.callgraph,"",@"SHT_CUDA_CALLGRAPH"
	.align	4
	.sectionentsize	8
	.align		4
        /*0000*/ 	.word	0x00000000
	.align		4
        /*0004*/ 	.word	0xffffffff
	.align		4
        /*0008*/ 	.word	0x00000000
	.align		4
        /*000c*/ 	.word	0xfffffffe
	.align		4
        /*0010*/ 	.word	0x00000000
	.align		4
        /*0014*/ 	.word	0xfffffffd
	.align		4
        /*0018*/ 	.word	0x00000000
	.align		4
        /*001c*/ 	.word	0xfffffffc


//--------------------- .text._Z17vec_inner_productPdPKdS1_ --------------------------
	.section	.text._Z17vec_inner_productPdPKdS1_,"ax",@progbits
	.align	128
        .global         _Z17vec_inner_productPdPKdS1_
        .type           _Z17vec_inner_productPdPKdS1_,@function
        .size           _Z17vec_inner_productPdPKdS1_,(.L_x_3 - _Z17vec_inner_productPdPKdS1_)
        .other          _Z17vec_inner_productPdPKdS1_,@"STO_CUDA_ENTRY STV_DEFAULT"
_Z17vec_inner_productPdPKdS1_:
.text._Z17vec_inner_productPdPKdS1_:
[----:B------:R-:W-:Y:S01]  /*0000*/  LDC R1, c[0x0][0x37c] ;  /* 0x0000df00ff017b82 */ /* 0x000fe20000000800 */
[----:B------:R-:W0:Y:S01]  /*0010*/  S2R R0, SR_CTAID.X ;  /* 0x0000000000007919 */ /* 0x000e220000002500 */
[----:B------:R-:W0:Y:S01]  /*0020*/  LDCU UR8, c[0x0][0x360] ;  /* 0x00006c00ff0877ac */ /* 0x000e220008000800 */
[----:B------:R-:W0:Y:S01]  /*0030*/  S2R R11, SR_TID.X ;  /* 0x00000000000b7919 */ /* 0x000e220000002100 */
[----:B------:R-:W1:Y:S01]  /*0040*/  LDCU.64 UR6, c[0x0][0x358] ;  /* 0x00006b00ff0677ac */ /* 0x000e620008000a00 */
[----:B0-----:R-:W-:-:S05]  /*0050*/  IMAD R7, R0, UR8, R11 ;  /* 0x0000000800077c24 */ /* 0x001fca000f8e020b */
[----:B------:R-:W-:-:S13]  /*0060*/  ISETP.GT.U32.AND P1, PT, R7, 0xfff, PT ;  /* 0x00000fff0700780c */ /* 0x000fda0003f24070 */
[----:B------:R-:W0:Y:S08]  /*0070*/  @!P1 LDC.64 R2, c[0x0][0x388] ;  /* 0x0000e200ff029b82 */ /* 0x000e300000000a00 */
[----:B------:R-:W2:Y:S01]  /*0080*/  @!P1 LDC.64 R4, c[0x0][0x390] ;  /* 0x0000e400ff049b82 */ /* 0x000ea20000000a00 */
[----:B0-----:R-:W-:-:S06]  /*0090*/  @!P1 IMAD.WIDE.U32 R2, R7, 0x8, R2 ;  /* 0x0000000807029825 */ /* 0x001fcc00078e0002 */
[----:B-1----:R-:W3:Y:S01]  /*00a0*/  @!P1 LDG.E.64 R2, desc[UR6][R2.64] ;  /* 0x0000000602029981 */ /* 0x002ee2000c1e1b00 */
[----:B--2---:R-:W-:-:S06]  /*00b0*/  @!P1 IMAD.WIDE.U32 R4, R7, 0x8, R4 ;  /* 0x0000000807049825 */ /* 0x004fcc00078e0004 */
[----:B------:R-:W3:Y:S01]  /*00c0*/  @!P1 LDG.E.64 R4, desc[UR6][R4.64] ;  /* 0x0000000604049981 */ /* 0x000ee2000c1e1b00 */
[----:B------:R-:W0:Y:S01]  /*00d0*/  S2UR UR5, SR_CgaCtaId ;  /* 0x00000000000579c3 */ /* 0x000e220000008800 */
[----:B------:R-:W-:Y:S01]  /*00e0*/  IMAD.U32 R8, RZ, RZ, UR8 ;  /* 0x00000008ff087e24 */ /* 0x000fe2000f8e00ff */
[----:B------:R-:W-:-:S04]  /*00f0*/  UMOV UR4, 0x400 ;  /* 0x0000040000047882 */ /* 0x000fc80000000000 */
[----:B------:R-:W-:Y:S02]  /*0100*/  ISETP.GE.U32.AND P2, PT, R8, 0x2, PT ;  /* 0x000000020800780c */ /* 0x000fe40003f46070 */
[----:B------:R-:W-:Y:S01]  /*0110*/  ISETP.NE.AND P0, PT, R11, RZ, PT ;  /* 0x000000ff0b00720c */ /* 0x000fe20003f05270 */
[----:B0-----:R-:W-:-:S06]  /*0120*/  ULEA UR4, UR5, UR4, 0x18 ;  /* 0x0000000405047291 */ /* 0x001fcc000f8ec0ff */
[----:B------:R-:W-:Y:S01]  /*0130*/  LEA R9, R11, UR4, 0x3 ;  /* 0x000000040b097c11 */ /* 0x000fe2000f8e18ff */
[----:B---3--:R-:W-:-:S07]  /*0140*/  @!P1 DMUL R6, R2, R4 ;  /* 0x0000000402069228 */ /* 0x008fce0000000000 */
[----:B------:R0:W-:Y:S04]  /*0150*/  @!P1 STS.64 [R9], R6 ;  /* 0x0000000609009388 */ /* 0x0001e80000000a00 */
[----:B------:R0:W-:Y:S01]  /*0160*/  @P1 STS.64 [R9], RZ ;  /* 0x000000ff09001388 */ /* 0x0001e20000000a00 */
[----:B------:R-:W-:Y:S06]  /*0170*/  BAR.SYNC.DEFER_BLOCKING 0x0 ;  /* 0x0000000000007b1d */ /* 0x000fec0000010000 */
[----:B------:R-:W-:Y:S05]  /*0180*/  @!P2 BRA `(.L_x_0) ;  /* 0x00000000002ca947 */ /* 0x000fea0003800000 */
.L_x_1:
[----:B------:R-:W-:-:S04]  /*0190*/  SHF.R.U32.HI R10, RZ, 0x1, R8 ;  /* 0x00000001ff0a7819 */ /* 0x000fc80000011608 */
[----:B------:R-:W-:-:S13]  /*01a0*/  ISETP.GE.U32.AND P1, PT, R11, R10, PT ;  /* 0x0000000a0b00720c */ /* 0x000fda0003f26070 */
[----:B0-----:R-:W-:Y:S01]  /*01b0*/  @!P1 IMAD R6, R10, 0x8, R9 ;  /* 0x000000080a069824 */ /* 0x001fe200078e0209 */
[----:B------:R-:W-:Y:S04]  /*01c0*/  @!P1 LDS.64 R4, [R9] ;  /* 0x0000000009049984 */ /* 0x000fe80000000a00 */
[----:B------:R-:W0:Y:S02]  /*01d0*/  @!P1 LDS.64 R2, [R6] ;  /* 0x0000000006029984 */ /* 0x000e240000000a00 */
[----:B0-----:R-:W-:-:S07]  /*01e0*/  @!P1 DADD R2, R2, R4 ;  /* 0x0000000002029229 */ /* 0x001fce0000000004 */
[----:B------:R1:W-:Y:S01]  /*01f0*/  @!P1 STS.64 [R9], R2 ;  /* 0x0000000209009388 */ /* 0x0003e20000000a00 */
[----:B------:R-:W-:Y:S01]  /*0200*/  BAR.SYNC.DEFER_BLOCKING 0x0 ;  /* 0x0000000000007b1d */ /* 0x000fe20000010000 */
[----:B------:R-:W-:Y:S01]  /*0210*/  ISETP.GT.U32.AND P1, PT, R8, 0x3, PT ;  /* 0x000000030800780c */ /* 0x000fe20003f24070 */
[----:B------:R-:W-:-:S12]  /*0220*/  IMAD.MOV.U32 R8, RZ, RZ, R10 ;  /* 0x000000ffff087224 */ /* 0x000fd800078e000a */
[----:B-1----:R-:W-:Y:S05]  /*0230*/  @P1 BRA `(.L_x_1) ;  /* 0xfffffffc00d41947 */ /* 0x002fea000383ffff */
.L_x_0:
[----:B------:R-:W-:Y:S05]  /*0240*/  @P0 EXIT ;  /* 0x000000000000094d */ /* 0x000fea0003800000 */
[----:B------:R-:W1:Y:S01]  /*0250*/  S2UR UR5, SR_CgaCtaId ;  /* 0x00000000000579c3 */ /* 0x000e620000008800 */
[----:B------:R-:W-:-:S07]  /*0260*/  UMOV UR4, 0x400 ;  /* 0x0000040000047882 */ /* 0x000fce0000000000 */
[----:B------:R-:W2:Y:S01]  /*0270*/  LDC.64 R4, c[0x0][0x380] ;  /* 0x0000e000ff047b82 */ /* 0x000ea20000000a00 */
[----:B-1----:R-:W-:Y:S01]  /*0280*/  ULEA UR4, UR5, UR4, 0x18 ;  /* 0x0000000405047291 */ /* 0x002fe2000f8ec0ff */
[----:B--2---:R-:W-:-:S08]  /*0290*/  IMAD.WIDE.U32 R4, R0, 0x8, R4 ;  /* 0x0000000800047825 */ /* 0x004fd000078e0004 */
[----:B------:R-:W1:Y:S04]  /*02a0*/  LDS.64 R2, [UR4] ;  /* 0x00000004ff027984 */ /* 0x000e680008000a00 */
[----:B-1----:R-:W-:Y:S01]  /*02b0*/  STG.E.64 desc[UR6][R4.64], R2 ;  /* 0x0000000204007986 */ /* 0x002fe2000c101b06 */
[----:B------:R-:W-:Y:S05]  /*02c0*/  EXIT ;  /* 0x000000000000794d */ /* 0x000fea0003800000 */
.L_x_2:
[----:B------:R-:W-:-:S00]  /*02d0*/  BRA `(.L_x_2) ;  /* 0xfffffffc00fc7947 */ /* 0x000fc0000383ffff */
[----:B------:R-:W-:-:S00]  /*02e0*/  NOP ;  /* 0x0000000000007918 */ /* 0x000fc00000000000 */
        /* <DEDUP_REMOVED lines=9> */
.L_x_3:


//--------------------- .nv.shared._Z17vec_inner_productPdPKdS1_ --------------------------
	.section	.nv.shared._Z17vec_inner_productPdPKdS1_,"aw",@nobits
	.sectionflags	@""
	.align	8
.nv.shared._Z17vec_inner_productPdPKdS1_:
	.zero		9216


//--------------------- .nv.shared.reserved.0     --------------------------
	.section	.nv.shared.reserved.0,"aw",@nobits
	.weak		__nv_reservedSMEM_offset_0_alias
	.size		__nv_reservedSMEM_offset_0_alias, 0, 64
	.other		__nv_reservedSMEM_offset_0_alias,@"STO_CUDA_RESERVED_SHARED STV_DEFAULT"
__nv_reservedSMEM_offset_0_alias:
	.zero		0
	.zero		64


//--------------------- .nv.constant0._Z17vec_inner_productPdPKdS1_ --------------------------
	.section	.nv.constant0._Z17vec_inner_productPdPKdS1_,"a",@progbits
	.sectionflags	@""
	.align	4
.nv.constant0._Z17vec_inner_productPdPKdS1_:
	.zero		920


//--------------------- SYMBOLS --------------------------

	.type		.nv.reservedSmem.offset0,@object
	.size		.nv.reservedSmem.offset0,0x4
	.type		.nv.reservedSmem.cap,@object
	.size		.nv.reservedSmem.cap,0x4
